	.headerflags	@"EF_CUDA_TEXMODE_UNIFIED EF_CUDA_64BIT_ADDRESS EF_CUDA_ACCELERATORS EF_CUDA_SM90 EF_CUDA_VIRTUAL_SM(EF_CUDA_SM90)"
	.elftype	@"ET_EXEC"


//--------------------- .nv.info                  --------------------------
	.section	.nv.info,"",@"SHT_CUDA_INFO"
	.align	4


	//----- nvinfo : EIATTR_REGCOUNT
	.align		4
        /*0000*/ 	.byte	0x04, 0x2f
        /*0002*/ 	.short	(.L_1 - .L_0)
	.align		4
.L_0:
        /*0004*/ 	.word	index@(triton_poi_fused_convolution_relu_threshold_backward_30)
        /*0008*/ 	.word	0x0000000c


	//----- nvinfo : EIATTR_MIN_STACK_SIZE
	.align		4
.L_1:
        /*000c*/ 	.byte	0x04, 0x12
        /*000e*/ 	.short	(.L_3 - .L_2)
	.align		4
.L_2:
        /*0010*/ 	.word	index@(triton_poi_fused_convolution_relu_threshold_backward_30)
        /*0014*/ 	.word	0x00000000


	//----- nvinfo : EIATTR_FRAME_SIZE
	.align		4
.L_3:
        /*0018*/ 	.byte	0x04, 0x11
        /*001a*/ 	.short	(.L_5 - .L_4)
	.align		4
.L_4:
        /*001c*/ 	.word	index@(triton_poi_fused_convolution_relu_threshold_backward_30)
        /*0020*/ 	.word	0x00000000


	//----- nvinfo : EIATTR_MIN_STACK_SIZE
	.align		4
.L_5:
        /*0024*/ 	.byte	0x04, 0x12
        /*0026*/ 	.short	(.L_7 - .L_6)
	.align		4
.L_6:
        /*0028*/ 	.word	index@(triton_poi_fused_convolution_relu_threshold_backward_30)
        /*002c*/ 	.word	0x00000000
.L_7:


//--------------------- .nv.info.triton_poi_fused_convolution_relu_threshold_backward_30 --------------------------
	.section	.nv.info.triton_poi_fused_convolution_relu_threshold_backward_30,"",@"SHT_CUDA_INFO"
	.sectionflags	@""
	.align	4


	//----- nvinfo : EIATTR_CUDA_API_VERSION
	.align		4
        /*0000*/ 	.byte	0x04, 0x37
        /*0002*/ 	.short	(.L_9 - .L_8)
.L_8:
        /*0004*/ 	.word	0x0000007c


	//----- nvinfo : EIATTR_KPARAM_INFO
	.align		4
.L_9:
        /*0008*/ 	.byte	0x04, 0x17
        /*000a*/ 	.short	(.L_11 - .L_10)
.L_10:
        /*000c*/ 	.word	0x00000000
        /*0010*/ 	.short	0x0003
        /*0012*/ 	.short	0x0018
        /*0014*/ 	.byte	0x00, 0xf0, 0x11, 0x00


	//----- nvinfo : EIATTR_KPARAM_INFO
	.align		4
.L_11:
        /*0018*/ 	.byte	0x04, 0x17
        /*001a*/ 	.short	(.L_13 - .L_12)
.L_12:
        /*001c*/ 	.word	0x00000000
        /*0020*/ 	.short	0x0002
        /*0022*/ 	.short	0x0010
        /*0024*/ 	.byte	0x00, 0xf4, 0x21, 0x00


	//----- nvinfo : EIATTR_KPARAM_INFO
	.align		4
.L_13:
        /*0028*/ 	.byte	0x04, 0x17
        /*002a*/ 	.short	(.L_15 - .L_14)
.L_14:
        /*002c*/ 	.word	0x00000000
        /*0030*/ 	.short	0x0001
        /*0032*/ 	.short	0x0008
        /*0034*/ 	.byte	0x00, 0xf4, 0x21, 0x00


	//----- nvinfo : EIATTR_KPARAM_INFO
	.align		4
.L_15:
        /*0038*/ 	.byte	0x04, 0x17
        /*003a*/ 	.short	(.L_17 - .L_16)
.L_16:
        /*003c*/ 	.word	0x00000000
        /*0040*/ 	.short	0x0000
        /*0042*/ 	.short	0x0000
        /*0044*/ 	.byte	0x00, 0xf4, 0x21, 0x00


	//----- nvinfo : EIATTR_SPARSE_MMA_MASK
	.align		4
.L_17:
        /*0048*/ 	.byte	0x03, 0x50
        /*004a*/ 	.short	0x0000


	//----- nvinfo : EIATTR_MAXREG_COUNT
	.align		4
        /*004c*/ 	.byte	0x03, 0x1b
        /*004e*/ 	.short	0x00ff


	//----- nvinfo : EIATTR_EXIT_INSTR_OFFSETS
	.align		4
        /*0050*/ 	.byte	0x04, 0x1c
        /*0052*/ 	.short	(.L_19 - .L_18)


	//   ....[0]....
.L_18:
        /*0054*/ 	.word	0x000001c0


	//   ....[1]....
        /*0058*/ 	.word	0x000001e0


	//----- nvinfo : EIATTR_REQNTID
	.align		4
.L_19:
        /*005c*/ 	.byte	0x04, 0x10
        /*005e*/ 	.short	(.L_21 - .L_20)
.L_20:
        /*0060*/ 	.word	0x00000080
        /*0064*/ 	.word	0x00000001
        /*0068*/ 	.word	0x00000001


	//----- nvinfo : EIATTR_CBANK_PARAM_SIZE
	.align		4
.L_21:
        /*006c*/ 	.byte	0x03, 0x19
        /*006e*/ 	.short	0x001c


	//----- nvinfo : EIATTR_PARAM_CBANK
	.align		4
        /*0070*/ 	.byte	0x04, 0x0a
        /*0072*/ 	.short	(.L_23 - .L_22)
	.align		4
.L_22:
        /*0074*/ 	.word	index@(.nv.constant0.triton_poi_fused_convolution_relu_threshold_backward_30)
        /*0078*/ 	.short	0x0210
        /*007a*/ 	.short	0x001c


	//----- nvinfo : EIATTR_SW_WAR
	.align		4
.L_23:
        /*007c*/ 	.byte	0x04, 0x36
        /*007e*/ 	.short	(.L_25 - .L_24)
.L_24:
        /*0080*/ 	.word	0x00000008
.L_25:


//--------------------- .nv.callgraph             --------------------------
	.section	.nv.callgraph,"",@"SHT_CUDA_CALLGRAPH"
	.align	4
	.sectionentsize	8
	.align		4
        /*0000*/ 	.word	0x00000000
	.align		4
        /*0004*/ 	.word	0xffffffff
	.align		4
        /*0008*/ 	.word	0x00000000
	.align		4
        /*000c*/ 	.word	0xfffffffe
	.align		4
        /*0010*/ 	.word	0x00000000
	.align		4
        /*0014*/ 	.word	0xfffffffd
	.align		4
        /*0018*/ 	.word	0x00000000
	.align		4
        /*001c*/ 	.word	0xfffffffc


//--------------------- .text.triton_poi_fused_convolution_relu_threshold_backward_30 --------------------------
	.section	.text.triton_poi_fused_convolution_relu_threshold_backward_30,"ax",@progbits
	.align	128
        .global         triton_poi_fused_convolution_relu_threshold_backward_30
        .type           triton_poi_fused_convolution_relu_threshold_backward_30,@function
        .size           triton_poi_fused_convolution_relu_threshold_backward_30,(.L_x_1 - triton_poi_fused_convolution_relu_threshold_backward_30)
        .other          triton_poi_fused_convolution_relu_threshold_backward_30,@"STO_CUDA_ENTRY STV_DEFAULT"
triton_poi_fused_convolution_relu_threshold_backward_30:
.text.triton_poi_fused_convolution_relu_threshold_backward_30:
[----:B------:R-:W0:Y:S02]  /*0000*/  LDC R1, c[0x0][0x28] ;  /* 0x00000a00ff017b82 */ /* 0x000e240000000800 */
[----:B------:R-:W1:Y:S01]  /*0010*/  S2R R0, SR_TID.X ;  /* 0x0000000000007919 */ /* 0x000e620000002100 */
[----:B------:R-:W2:Y:S01]  /*0020*/  LDC.64 R2, c[0x0][0x210] ;  /* 0x00008400ff027b82 */ /* 0x000ea20000000a00 */
[----:B------:R-:W-:Y:S01]  /*0030*/  CS2R R8, SRZ ;  /* 0x0000000000087805 */ /* 0x000fe2000001ff00 */
[----:B------:R-:W-:Y:S01]  /*0040*/  ULDC.64 UR4, c[0x0][0x208] ;  /* 0x0000820000047ab9 */ /* 0x000fe20000000a00 */
[----:B------:R-:W3:Y:S01]  /*0050*/  S2R R7, SR_CTAID.X ;  /* 0x0000000000077919 */ /* 0x000ee20000002500 */
[----:B------:R-:W-:-:S04]  /*0060*/  ULDC.64 UR6, c[0x0][0x220] ;  /* 0x0000880000067ab9 */ /* 0x000fc80000000a00 */
[----:B------:R-:W4:Y:S01]  /*0070*/  LDC.64 R4, c[0x0][0x218] ;  /* 0x00008600ff047b82 */ /* 0x000f220000000a00 */
[----:B-1----:R-:W-:Y:S01]  /*0080*/  IMAD.SHL.U32 R0, R0, 0x2, RZ ;  /* 0x0000000200007824 */ /* 0x002fe200078e00ff */
[----:B----4-:R-:W4:Y:S04]  /*0090*/  LDG.E R4, desc[UR4][R4.64] ;  /* 0x0000000404047981 */ /* 0x010f28000c1e1900 */
[----:B------:R-:W-:-:S05]  /*00a0*/  LOP3.LUT R0, R0, 0xfe, RZ, 0xc0, !PT ;  /* 0x000000fe00007812 */ /* 0x000fca00078ec0ff */
[----:B---3--:R-:W-:-:S04]  /*00b0*/  IMAD R7, R7, 0x100, R0 ;  /* 0x0000010007077824 */ /* 0x008fc800078e0200 */
[C---:B--2---:R-:W-:Y:S01]  /*00c0*/  IMAD.WIDE R2, R7.reuse, 0x4, R2 ;  /* 0x0000000407027825 */ /* 0x044fe200078e0202 */
[----:B------:R-:W-:-:S13]  /*00d0*/  ISETP.GE.AND P0, PT, R7, 0x100, PT ;  /* 0x000001000700780c */ /* 0x000fda0003f06270 */
[----:B------:R-:W4:Y:S02]  /*00e0*/  @!P0 LDG.E.64 R8, desc[UR4][R2.64] ;  /* 0x0000000402088981 */ /* 0x000f24000c1e1b00 */
[C---:B----4-:R-:W-:Y:S01]  /*00f0*/  FSETP.GEU.AND P2, PT, R4.reuse, -R8, PT ;  /* 0x800000080400720b */ /* 0x050fe20003f4e000 */
[C---:B------:R-:W-:Y:S01]  /*0100*/  FADD R8, R4.reuse, R8 ;  /* 0x0000000804087221 */ /* 0x040fe20000000000 */
[C---:B------:R-:W-:Y:S01]  /*0110*/  FADD R0, R4.reuse, R9 ;  /* 0x0000000904007221 */ /* 0x040fe20000000000 */
[----:B------:R-:W-:-:S03]  /*0120*/  FSETP.GEU.AND P1, PT, R4, -R9, PT ;  /* 0x800000090400720b */ /* 0x000fc60003f2e000 */
[----:B------:R-:W-:Y:S02]  /*0130*/  FSEL R8, R8, RZ, P2 ;  /* 0x000000ff08087208 */ /* 0x000fe40001000000 */
[----:B------:R-:W-:Y:S02]  /*0140*/  FSEL R0, R0, RZ, P1 ;  /* 0x000000ff00007208 */ /* 0x000fe40000800000 */
[----:B------:R-:W-:Y:S02]  /*0150*/  FSETP.GTU.AND P2, PT, R8, RZ, PT ;  /* 0x000000ff0800720b */ /* 0x000fe40003f4c000 */
[----:B------:R-:W-:Y:S02]  /*0160*/  FSETP.GTU.AND P1, PT, R0, RZ, PT ;  /* 0x000000ff0000720b */ /* 0x000fe40003f2c000 */
[----:B------:R-:W-:Y:S02]  /*0170*/  IADD3 R4, P3, R7, UR6, RZ ;  /* 0x0000000607047c10 */ /* 0x000fe4000ff7e0ff */
[----:B------:R-:W-:-:S02]  /*0180*/  SEL R0, RZ, 0x1, P2 ;  /* 0x00000001ff007807 */ /* 0x000fc40001000000 */
[----:B------:R-:W-:Y:S02]  /*0190*/  SEL R3, RZ, 0x100, P1 ;  /* 0x00000100ff037807 */ /* 0x000fe40000800000 */
[----:B------:R-:W-:-:S03]  /*01a0*/  LEA.HI.X.SX32 R5, R7, UR7, 0x1, P3 ;  /* 0x0000000707057c11 */ /* 0x000fc600098f0eff */
[----:B------:R-:W-:Y:S01]  /*01b0*/  IMAD.IADD R3, R0, 0x1, R3 ;  /* 0x0000000100037824 */ /* 0x000fe200078e0203 */
[----:B------:R-:W-:Y:S06]  /*01c0*/  @P0 EXIT ;  /* 0x000000000000094d */ /* 0x000fec0003800000 */
[----:B------:R-:W-:Y:S01]  /*01d0*/  STG.E.U16 desc[UR4][R4.64], R3 ;  /* 0x0000000304007986 */ /* 0x000fe2000c101504 */
[----:B------:R-:W-:Y:S05]  /*01e0*/  EXIT ;  /* 0x000000000000794d */ /* 0x000fea0003800000 */
.L_x_0:
[----:B------:R-:W-:-:S00]  /*01f0*/  BRA `(.L_x_0) ;  /* 0xfffffffc00fc7947 */ /* 0x000fc0000383ffff */
[----:B------:R-:W-:-:S00]  /*0200*/  NOP ;  /* 0x0000000000007918 */ /* 0x000fc00000000000 */
[----:B------:R-:W-:-:S00]  /*0210*/  NOP ;  /* 0x0000000000007918 */ /* 0x000fc00000000000 */
[----:B------:R-:W-:-:S00]  /*0220*/  NOP ;  /* 0x0000000000007918 */ /* 0x000fc00000000000 */
[----:B------:R-:W-:-:S00]  /*0230*/  NOP ;  /* 0x0000000000007918 */ /* 0x000fc00000000000 */
[----:B------:R-:W-:-:S00]  /*0240*/  NOP ;  /* 0x0000000000007918 */ /* 0x000fc00000000000 */
[----:B------:R-:W-:-:S00]  /*0250*/  NOP ;  /* 0x0000000000007918 */ /* 0x000fc00000000000 */
[----:B------:R-:W-:-:S00]  /*0260*/  NOP ;  /* 0x0000000000007918 */ /* 0x000fc00000000000 */
[----:B------:R-:W-:-:S00]  /*0270*/  NOP ;  /* 0x0000000000007918 */ /* 0x000fc00000000000 */
.L_x_1:


//--------------------- .nv.constant0.triton_poi_fused_convolution_relu_threshold_backward_30 --------------------------
	.section	.nv.constant0.triton_poi_fused_convolution_relu_threshold_backward_30,"a",@progbits
	.sectionflags	@""
	.align	4
.nv.constant0.triton_poi_fused_convolution_relu_threshold_backward_30:
	.zero		556
